	.headerflags	@"EF_CUDA_TEXMODE_UNIFIED EF_CUDA_64BIT_ADDRESS EF_CUDA_ACCELERATORS EF_CUDA_SM90 EF_CUDA_VIRTUAL_SM(EF_CUDA_SM90)"
	.elftype	@"ET_EXEC"


//--------------------- .nv.info                  --------------------------
	.section	.nv.info,"",@"SHT_CUDA_INFO"
	.align	4


	//----- nvinfo : EIATTR_REGCOUNT
	.align		4
        /*0000*/ 	.byte	0x04, 0x2f
        /*0002*/ 	.short	(.L_1 - .L_0)
	.align		4
.L_0:
        /*0004*/ 	.word	index@(triton_poi_fused_convolution_4)
        /*0008*/ 	.word	0x00000020


	//----- nvinfo : EIATTR_MIN_STACK_SIZE
	.align		4
.L_1:
        /*000c*/ 	.byte	0x04, 0x12
        /*000e*/ 	.short	(.L_3 - .L_2)
	.align		4
.L_2:
        /*0010*/ 	.word	index@(triton_poi_fused_convolution_4)
        /*0014*/ 	.word	0x00000000


	//----- nvinfo : EIATTR_FRAME_SIZE
	.align		4
.L_3:
        /*0018*/ 	.byte	0x04, 0x11
        /*001a*/ 	.short	(.L_5 - .L_4)
	.align		4
.L_4:
        /*001c*/ 	.word	index@(triton_poi_fused_convolution_4)
        /*0020*/ 	.word	0x00000000


	//----- nvinfo : EIATTR_MIN_STACK_SIZE
	.align		4
.L_5:
        /*0024*/ 	.byte	0x04, 0x12
        /*0026*/ 	.short	(.L_7 - .L_6)
	.align		4
.L_6:
        /*0028*/ 	.word	index@(triton_poi_fused_convolution_4)
        /*002c*/ 	.word	0x00000000
.L_7:


//--------------------- .nv.info.triton_poi_fused_convolution_4 --------------------------
	.section	.nv.info.triton_poi_fused_convolution_4,"",@"SHT_CUDA_INFO"
	.sectionflags	@""
	.align	4


	//----- nvinfo : EIATTR_CUDA_API_VERSION
	.align		4
        /*0000*/ 	.byte	0x04, 0x37
        /*0002*/ 	.short	(.L_9 - .L_8)
.L_8:
        /*0004*/ 	.word	0x0000007c


	//----- nvinfo : EIATTR_KPARAM_INFO
	.align		4
.L_9:
        /*0008*/ 	.byte	0x04, 0x17
        /*000a*/ 	.short	(.L_11 - .L_10)
.L_10:
        /*000c*/ 	.word	0x00000000
        /*0010*/ 	.short	0x0004
        /*0012*/ 	.short	0x001c
        /*0014*/ 	.byte	0x00, 0xf0, 0x11, 0x00


	//----- nvinfo : EIATTR_KPARAM_INFO
	.align		4
.L_11:
        /*0018*/ 	.byte	0x04, 0x17
        /*001a*/ 	.short	(.L_13 - .L_12)
.L_12:
        /*001c*/ 	.word	0x00000000
        /*0020*/ 	.short	0x0003
        /*0022*/ 	.short	0x0018
        /*0024*/ 	.byte	0x00, 0xf0, 0x11, 0x00


	//----- nvinfo : EIATTR_KPARAM_INFO
	.align		4
.L_13:
        /*0028*/ 	.byte	0x04, 0x17
        /*002a*/ 	.short	(.L_15 - .L_14)
.L_14:
        /*002c*/ 	.word	0x00000000
        /*0030*/ 	.short	0x0002
        /*0032*/ 	.short	0x0010
        /*0034*/ 	.byte	0x00, 0xf4, 0x21, 0x00


	//----- nvinfo : EIATTR_KPARAM_INFO
	.align		4
.L_15:
        /*0038*/ 	.byte	0x04, 0x17
        /*003a*/ 	.short	(.L_17 - .L_16)
.L_16:
        /*003c*/ 	.word	0x00000000
        /*0040*/ 	.short	0x0001
        /*0042*/ 	.short	0x0008
        /*0044*/ 	.byte	0x00, 0xf4, 0x21, 0x00


	//----- nvinfo : EIATTR_KPARAM_INFO
	.align		4
.L_17:
        /*0048*/ 	.byte	0x04, 0x17
        /*004a*/ 	.short	(.L_19 - .L_18)
.L_18:
        /*004c*/ 	.word	0x00000000
        /*0050*/ 	.short	0x0000
        /*0052*/ 	.short	0x0000
        /*0054*/ 	.byte	0x00, 0xf4, 0x21, 0x00


	//----- nvinfo : EIATTR_SPARSE_MMA_MASK
	.align		4
.L_19:
        /*0058*/ 	.byte	0x03, 0x50
        /*005a*/ 	.short	0x0000


	//----- nvinfo : EIATTR_MAXREG_COUNT
	.align		4
        /*005c*/ 	.byte	0x03, 0x1b
        /*005e*/ 	.short	0x00ff


	//----- nvinfo : EIATTR_EXIT_INSTR_OFFSETS
	.align		4
        /*0060*/ 	.byte	0x04, 0x1c
        /*0062*/ 	.short	(.L_21 - .L_20)


	//   ....[0]....
.L_20:
        /*0064*/ 	.word	0x00000b30


	//   ....[1]....
        /*0068*/ 	.word	0x00000b50


	//----- nvinfo : EIATTR_REQNTID
	.align		4
.L_21:
        /*006c*/ 	.byte	0x04, 0x10
        /*006e*/ 	.short	(.L_23 - .L_22)
.L_22:
        /*0070*/ 	.word	0x00000100
        /*0074*/ 	.word	0x00000001
        /*0078*/ 	.word	0x00000001


	//----- nvinfo : EIATTR_CBANK_PARAM_SIZE
	.align		4
.L_23:
        /*007c*/ 	.byte	0x03, 0x19
        /*007e*/ 	.short	0x0020


	//----- nvinfo : EIATTR_PARAM_CBANK
	.align		4
        /*0080*/ 	.byte	0x04, 0x0a
        /*0082*/ 	.short	(.L_25 - .L_24)
	.align		4
.L_24:
        /*0084*/ 	.word	index@(.nv.constant0.triton_poi_fused_convolution_4)
        /*0088*/ 	.short	0x0210
        /*008a*/ 	.short	0x0020


	//----- nvinfo : EIATTR_SW_WAR
	.align		4
.L_25:
        /*008c*/ 	.byte	0x04, 0x36
        /*008e*/ 	.short	(.L_27 - .L_26)
.L_26:
        /*0090*/ 	.word	0x00000008
.L_27:


//--------------------- .nv.callgraph             --------------------------
	.section	.nv.callgraph,"",@"SHT_CUDA_CALLGRAPH"
	.align	4
	.sectionentsize	8
	.align		4
        /*0000*/ 	.word	0x00000000
	.align		4
        /*0004*/ 	.word	0xffffffff
	.align		4
        /*0008*/ 	.word	0x00000000
	.align		4
        /*000c*/ 	.word	0xfffffffe
	.align		4
        /*0010*/ 	.word	0x00000000
	.align		4
        /*0014*/ 	.word	0xfffffffd
	.align		4
        /*0018*/ 	.word	0x00000000
	.align		4
        /*001c*/ 	.word	0xfffffffc


//--------------------- .text.triton_poi_fused_convolution_4 --------------------------
	.section	.text.triton_poi_fused_convolution_4,"ax",@progbits
	.sectionflags	@"SHF_BARRIERS=1"
	.align	128
        .global         triton_poi_fused_convolution_4
        .type           triton_poi_fused_convolution_4,@function
        .size           triton_poi_fused_convolution_4,(.L_x_1 - triton_poi_fused_convolution_4)
        .other          triton_poi_fused_convolution_4,@"STO_CUDA_ENTRY STV_DEFAULT"
triton_poi_fused_convolution_4:
.text.triton_poi_fused_convolution_4:
[----:B------:R-:W0:Y:S01]  /*0000*/  LDC R1, c[0x0][0x28] ;  /* 0x00000a00ff017b82 */ /* 0x000e220000000800 */
[----:B------:R-:W1:Y:S07]  /*0010*/  S2R R0, SR_TID.X ;  /* 0x0000000000007919 */ /* 0x000e6e0000002100 */
[----:B------:R-:W2:Y:S01]  /*0020*/  LDC.64 R12, c[0x0][0x210] ;  /* 0x00008400ff0c7b82 */ /* 0x000ea20000000a00 */
[----:B------:R-:W-:Y:S01]  /*0030*/  CS2R R22, SRZ ;  /* 0x0000000000167805 */ /* 0x000fe2000001ff00 */
[----:B------:R-:W-:Y:S01]  /*0040*/  IMAD.MOV.U32 R2, RZ, RZ, RZ ;  /* 0x000000ffff027224 */ /* 0x000fe200078e00ff */
[----:B------:R-:W3:Y:S01]  /*0050*/  S2R R5, SR_CTAID.X ;  /* 0x0000000000057919 */ /* 0x000ee20000002500 */
[----:B------:R-:W-:Y:S01]  /*0060*/  IMAD.MOV.U32 R4, RZ, RZ, RZ ;  /* 0x000000ffff047224 */ /* 0x000fe200078e00ff */
[----:B------:R-:W-:Y:S01]  /*0070*/  ULDC.64 UR6, c[0x0][0x208] ;  /* 0x0000820000067ab9 */ /* 0x000fe20000000a00 */
[----:B------:R-:W-:Y:S01]  /*0080*/  IMAD.MOV.U32 R11, RZ, RZ, RZ ;  /* 0x000000ffff0b7224 */ /* 0x000fe200078e00ff */
[----:B------:R-:W4:Y:S01]  /*0090*/  S2R R3, SR_CTAID.Y ;  /* 0x0000000000037919 */ /* 0x000f220000002600 */
[----:B-1----:R-:W-:Y:S01]  /*00a0*/  SHF.R.U32.HI R28, RZ, 0x4, R0 ;  /* 0x00000004ff1c7819 */ /* 0x002fe20000011600 */
[----:B---3--:R-:W-:-:S03]  /*00b0*/  IMAD.SHL.U32 R5, R5, 0x10, RZ ;  /* 0x0000001005057824 */ /* 0x008fc600078e00ff */
[----:B------:R-:W-:-:S04]  /*00c0*/  SGXT.U32 R28, R28, 0x4 ;  /* 0x000000041c1c781a */ /* 0x000fc80000000000 */
[----:B----4-:R-:W-:Y:S02]  /*00d0*/  PRMT R28, R28, 0x6540, R3 ;  /* 0x000065401c1c7816 */ /* 0x010fe40000000003 */
[----:B------:R-:W-:Y:S02]  /*00e0*/  LOP3.LUT R29, R5, 0xf, R0, 0xf8, !PT ;  /* 0x0000000f051d7812 */ /* 0x000fe400078ef800 */
[C---:B------:R-:W-:Y:S02]  /*00f0*/  LOP3.LUT R14, R28.reuse, 0x40, RZ, 0xfc, !PT ;  /* 0x000000401c0e7812 */ /* 0x040fe400078efcff */
[----:B------:R-:W-:Y:S02]  /*0100*/  ISETP.GE.AND P0, PT, R29, 0x9, PT ;  /* 0x000000091d00780c */ /* 0x000fe40003f06270 */
[----:B------:R-:W-:Y:S01]  /*0110*/  LOP3.LUT R8, R28, 0x20, RZ, 0xfc, !PT ;  /* 0x000000201c087812 */ /* 0x000fe200078efcff */
[----:B------:R-:W-:Y:S01]  /*0120*/  IMAD R15, R14, 0x9, R29 ;  /* 0x000000090e0f7824 */ /* 0x000fe200078e021d */
[----:B------:R-:W-:-:S02]  /*0130*/  LOP3.LUT R6, R28, 0x10, RZ, 0xfc, !PT ;  /* 0x000000101c067812 */ /* 0x000fc400078efcff */
[----:B------:R-:W-:Y:S01]  /*0140*/  LOP3.LUT R16, R28, 0x50, RZ, 0xfc, !PT ;  /* 0x000000501c107812 */ /* 0x000fe200078efcff */
[--C-:B------:R-:W-:Y:S01]  /*0150*/  IMAD R19, R8, 0x9, R29.reuse ;  /* 0x0000000908137824 */ /* 0x100fe200078e021d */
[----:B------:R-:W-:Y:S01]  /*0160*/  LOP3.LUT R10, R28, 0x30, RZ, 0xfc, !PT ;  /* 0x000000301c0a7812 */ /* 0x000fe200078efcff */
[----:B------:R-:W-:Y:S01]  /*0170*/  IMAD R21, R6, 0x9, R29 ;  /* 0x0000000906157824 */ /* 0x000fe200078e021d */
[C---:B------:R-:W-:Y:S01]  /*0180*/  LOP3.LUT R8, R28.reuse, 0x60, RZ, 0xfc, !PT ;  /* 0x000000601c087812 */ /* 0x040fe200078efcff */
[----:B--2---:R-:W-:Y:S01]  /*0190*/  IMAD.WIDE R14, R15, 0x4, R12 ;  /* 0x000000040f0e7825 */ /* 0x004fe200078e020c */
[----:B------:R-:W-:-:S03]  /*01a0*/  LOP3.LUT R24, R28, 0x70, RZ, 0xfc, !PT ;  /* 0x000000701c187812 */ /* 0x000fc600078efcff */
[--C-:B------:R-:W-:Y:S01]  /*01b0*/  IMAD R17, R16, 0x9, R29.reuse ;  /* 0x0000000910117824 */ /* 0x100fe200078e021d */
[----:B------:R-:W-:Y:S01]  /*01c0*/  LOP3.LUT R26, R28, 0x80, RZ, 0xfc, !PT ;  /* 0x000000801c1a7812 */ /* 0x000fe200078efcff */
[----:B------:R-:W-:Y:S01]  /*01d0*/  IMAD R7, R10, 0x9, R29 ;  /* 0x000000090a077824 */ /* 0x000fe200078e021d */
[----:B------:R1:W2:Y:S01]  /*01e0*/  @!P0 LDG.E.EL R22, desc[UR6][R14.64] ;  /* 0x000000060e168981 */ /* 0x0002a2000c2e1900 */
[----:B------:R-:W-:-:S04]  /*01f0*/  IMAD.WIDE R20, R21, 0x4, R12 ;  /* 0x0000000415147825 */ /* 0x000fc800078e020c */
[----:B------:R-:W-:Y:S01]  /*0200*/  IMAD.WIDE R18, R19, 0x4, R12 ;  /* 0x0000000413127825 */ /* 0x000fe200078e020c */
[----:B------:R3:W4:Y:S03]  /*0210*/  @!P0 LDG.E.EL R2, desc[UR6][R20.64] ;  /* 0x0000000614028981 */ /* 0x000726000c2e1900 */
[----:B------:R-:W-:Y:S01]  /*0220*/  IMAD R25, R8, 0x9, R29 ;  /* 0x0000000908197824 */ /* 0x000fe200078e021d */
[C---:B------:R-:W-:Y:S01]  /*0230*/  LOP3.LUT R8, R28.reuse, 0x90, RZ, 0xfc, !PT ;  /* 0x000000901c087812 */ /* 0x040fe200078efcff */
[--C-:B------:R-:W-:Y:S01]  /*0240*/  IMAD.WIDE R16, R17, 0x4, R12.reuse ;  /* 0x0000000411107825 */ /* 0x100fe200078e020c */
[----:B-1----:R-:W-:Y:S01]  /*0250*/  LOP3.LUT R14, R28, 0xa0, RZ, 0xfc, !PT ;  /* 0x000000a01c0e7812 */ /* 0x002fe200078efcff */
[----:B------:R1:W5:Y:S02]  /*0260*/  @!P0 LDG.E.EL R4, desc[UR6][R18.64] ;  /* 0x0000000612048981 */ /* 0x000364000c2e1900 */
[----:B------:R-:W-:Y:S01]  /*0270*/  IMAD.WIDE R6, R7, 0x4, R12 ;  /* 0x0000000407067825 */ /* 0x000fe200078e020c */
[----:B------:R-:W-:Y:S01]  /*0280*/  HFMA2.MMA R10, -RZ, RZ, 0, 0 ;  /* 0x00000000ff0a7435 */ /* 0x000fe200000001ff */
[----:B------:R1:W5:Y:S02]  /*0290*/  @!P0 LDG.E.EL R11, desc[UR6][R16.64] ;  /* 0x00000006100b8981 */ /* 0x000364000c2e1900 */
[----:B---3--:R-:W-:-:S02]  /*02a0*/  IMAD R21, R24, 0x9, R29 ;  /* 0x0000000918157824 */ /* 0x008fc400078e021d */
[--C-:B------:R-:W-:Y:S01]  /*02b0*/  IMAD R15, R8, 0x9, R29.reuse ;  /* 0x00000009080f7824 */ /* 0x100fe200078e021d */
[----:B------:R3:W5:Y:S01]  /*02c0*/  @!P0 LDG.E.EL R23, desc[UR6][R6.64] ;  /* 0x0000000606178981 */ /* 0x000762000c2e1900 */
[--C-:B-1----:R-:W-:Y:S02]  /*02d0*/  IMAD R19, R26, 0x9, R29.reuse ;  /* 0x000000091a137824 */ /* 0x102fe400078e021d */
[----:B------:R-:W-:Y:S02]  /*02e0*/  IMAD.MOV.U32 R9, RZ, RZ, RZ ;  /* 0x000000ffff097224 */ /* 0x000fe400078e00ff */
[----:B0-----:R-:W-:Y:S01]  /*02f0*/  IMAD R17, R14, 0x9, R29 ;  /* 0x000000090e117824 */ /* 0x001fe200078e021d */
[C---:B------:R-:W-:Y:S01]  /*0300*/  LOP3.LUT R26, R28.reuse, 0xb0, RZ, 0xfc, !PT ;  /* 0x000000b01c1a7812 */ /* 0x040fe200078efcff */
[--C-:B------:R-:W-:Y:S01]  /*0310*/  IMAD.WIDE R20, R21, 0x4, R12.reuse ;  /* 0x0000000415147825 */ /* 0x100fe200078e020c */
[----:B------:R-:W-:Y:S02]  /*0320*/  LOP3.LUT R27, R28, 0xc0, RZ, 0xfc, !PT ;  /* 0x000000c01c1b7812 */ /* 0x000fe400078efcff */
[----:B---3--:R-:W-:Y:S01]  /*0330*/  CS2R R6, SRZ ;  /* 0x0000000000067805 */ /* 0x008fe2000001ff00 */
[--C-:B------:R-:W-:Y:S01]  /*0340*/  IMAD.WIDE R18, R19, 0x4, R12.reuse ;  /* 0x0000000413127825 */ /* 0x100fe200078e020c */
[----:B------:R-:W3:Y:S03]  /*0350*/  @!P0 LDG.E.EL R9, desc[UR6][R20.64] ;  /* 0x0000000614098981 */ /* 0x000ee6000c2e1900 */
[----:B------:R-:W-:Y:S01]  /*0360*/  IMAD.MOV.U32 R8, RZ, RZ, RZ ;  /* 0x000000ffff087224 */ /* 0x000fe200078e00ff */
[----:B------:R0:W3:Y:S01]  /*0370*/  @!P0 LDG.E.EL R6, desc[UR6][R18.64] ;  /* 0x0000000612068981 */ /* 0x0000e2000c2e1900 */
[----:B------:R-:W-:-:S04]  /*0380*/  IMAD.WIDE R24, R25, 0x4, R12 ;  /* 0x0000000419187825 */ /* 0x000fc800078e020c */
[--C-:B------:R-:W-:Y:S01]  /*0390*/  IMAD.WIDE R14, R15, 0x4, R12.reuse ;  /* 0x000000040f0e7825 */ /* 0x100fe200078e020c */
[----:B------:R1:W3:Y:S03]  /*03a0*/  @!P0 LDG.E.EL R10, desc[UR6][R24.64] ;  /* 0x00000006180a8981 */ /* 0x0002e6000c2e1900 */
[----:B------:R-:W-:Y:S01]  /*03b0*/  IMAD.WIDE R16, R17, 0x4, R12 ;  /* 0x0000000411107825 */ /* 0x000fe200078e020c */
[----:B------:R1:W3:Y:S03]  /*03c0*/  @!P0 LDG.E.EL R8, desc[UR6][R14.64] ;  /* 0x000000060e088981 */ /* 0x0002e6000c2e1900 */
[--C-:B0-----:R-:W-:Y:S01]  /*03d0*/  IMAD R19, R26, 0x9, R29.reuse ;  /* 0x000000091a137824 */ /* 0x101fe200078e021d */
[----:B------:R0:W3:Y:S01]  /*03e0*/  @!P0 LDG.E.EL R7, desc[UR6][R16.64] ;  /* 0x0000000610078981 */ /* 0x0000e2000c2e1900 */
[----:B------:R-:W-:Y:S01]  /*03f0*/  IMAD R21, R27, 0x9, R29 ;  /* 0x000000091b157824 */ /* 0x000fe200078e021d */
[----:B-1----:R-:W-:-:S02]  /*0400*/  LOP3.LUT R24, R28, 0xd0, RZ, 0xfc, !PT ;  /* 0x000000d01c187812 */ /* 0x002fc400078efcff */
[----:B------:R-:W-:Y:S02]  /*0410*/  CS2R R26, SRZ ;  /* 0x00000000001a7805 */ /* 0x000fe4000001ff00 */
[C---:B------:R-:W-:Y:S01]  /*0420*/  LOP3.LUT R14, R28.reuse, 0xe0, RZ, 0xfc, !PT ;  /* 0x000000e01c0e7812 */ /* 0x040fe200078efcff */
[----:B------:R-:W-:Y:S01]  /*0430*/  IMAD.WIDE R18, R19, 0x4, R12 ;  /* 0x0000000413127825 */ /* 0x000fe200078e020c */
[----:B0-----:R-:W-:-:S03]  /*0440*/  LOP3.LUT R16, R28, 0xf0, RZ, 0xfc, !PT ;  /* 0x000000f01c107812 */ /* 0x001fc600078efcff */
[----:B------:R-:W-:Y:S01]  /*0450*/  IMAD.WIDE R20, R21, 0x4, R12 ;  /* 0x0000000415147825 */ /* 0x000fe200078e020c */
[----:B------:R0:W3:Y:S03]  /*0460*/  @!P0 LDG.E.EL R26, desc[UR6][R18.64] ;  /* 0x00000006121a8981 */ /* 0x0000e6000c2e1900 */
[--C-:B------:R-:W-:Y:S01]  /*0470*/  IMAD R25, R24, 0x9, R29.reuse ;  /* 0x0000000918197824 */ /* 0x100fe200078e021d */
[----:B------:R1:W3:Y:S01]  /*0480*/  @!P0 LDG.E.EL R27, desc[UR6][R20.64] ;  /* 0x00000006141b8981 */ /* 0x0002e2000c2e1900 */
[--C-:B------:R-:W-:Y:S02]  /*0490*/  IMAD R15, R28, 0x9, R29.reuse ;  /* 0x000000091c0f7824 */ /* 0x100fe400078e021d */
[--C-:B------:R-:W-:Y:S02]  /*04a0*/  IMAD R17, R14, 0x9, R29.reuse ;  /* 0x000000090e117824 */ /* 0x100fe400078e021d */
[----:B------:R-:W-:Y:S01]  /*04b0*/  IMAD R29, R16, 0x9, R29 ;  /* 0x00000009101d7824 */ /* 0x000fe200078e021d */
[----:B0-----:R-:W-:Y:S01]  /*04c0*/  CS2R R18, SRZ ;  /* 0x0000000000127805 */ /* 0x001fe2000001ff00 */
[----:B------:R-:W-:Y:S01]  /*04d0*/  IMAD.WIDE R24, R25, 0x4, R12 ;  /* 0x0000000419187825 */ /* 0x000fe200078e020c */
[----:B-1----:R-:W-:-:S03]  /*04e0*/  CS2R R20, SRZ ;  /* 0x0000000000147805 */ /* 0x002fc6000001ff00 */
[--C-:B------:R-:W-:Y:S01]  /*04f0*/  IMAD.WIDE R16, R17, 0x4, R12.reuse ;  /* 0x0000000411107825 */ /* 0x100fe200078e020c */
[----:B------:R-:W3:Y:S03]  /*0500*/  @!P0 LDG.E.EL R18, desc[UR6][R24.64] ;  /* 0x0000000618128981 */ /* 0x000ee6000c2e1900 */
[--C-:B------:R-:W-:Y:S01]  /*0510*/  IMAD.WIDE R14, R15, 0x4, R12.reuse ;  /* 0x000000040f0e7825 */ /* 0x100fe200078e020c */
[----:B------:R-:W3:Y:S03]  /*0520*/  @!P0 LDG.E.EL R19, desc[UR6][R16.64] ;  /* 0x0000000610138981 */ /* 0x000ee6000c2e1900 */
[----:B------:R-:W-:Y:S01]  /*0530*/  IMAD.WIDE R12, R29, 0x4, R12 ;  /* 0x000000041d0c7825 */ /* 0x000fe200078e020c */
[----:B------:R-:W3:Y:S04]  /*0540*/  @!P0 LDG.E.EL R20, desc[UR6][R14.64] ;  /* 0x000000060e148981 */ /* 0x000ee8000c2e1900 */
[----:B------:R0:W3:Y:S01]  /*0550*/  @!P0 LDG.E.EL R21, desc[UR6][R12.64] ;  /* 0x000000060c158981 */ /* 0x0000e2000c2e1900 */
[----:B------:R-:W1:Y:S01]  /*0560*/  S2R R28, SR_TID.X ;  /* 0x00000000001c7919 */ /* 0x000e620000002100 */
[----:B------:R-:W1:Y:S01]  /*0570*/  S2UR UR5, SR_CgaCtaId ;  /* 0x00000000000579c3 */ /* 0x000e620000008800 */
[----:B------:R-:W-:Y:S01]  /*0580*/  UMOV UR4, 0x400 ;  /* 0x0000040000047882 */ /* 0x000fe20000000000 */
[----:B0-----:R-:W-:Y:S01]  /*0590*/  SHF.L.U32 R12, R0, 0x2, RZ ;  /* 0x00000002000c7819 */ /* 0x001fe200000006ff */
[----:B-1----:R-:W-:Y:S01]  /*05a0*/  UPRMT UR4, UR5, 0x654, UR4 ;  /* 0x0000065405047896 */ /* 0x002fe20008000004 */
[----:B------:R-:W-:Y:S01]  /*05b0*/  IMAD.SHL.U32 R24, R28, 0x100, RZ ;  /* 0x000001001c187824 */ /* 0x000fe200078e00ff */
[----:B------:R-:W-:-:S04]  /*05c0*/  SHF.R.U32.HI R25, RZ, 0x4, R28 ;  /* 0x00000004ff197819 */ /* 0x000fc8000001161c */
[----:B------:R-:W-:Y:S02]  /*05d0*/  SGXT.U32 R25, R25, 0x4 ;  /* 0x000000041919781a */ /* 0x000fe40000000000 */
[----:B------:R-:W-:-:S04]  /*05e0*/  LOP3.LUT R24, R24, 0xf00, RZ, 0xc0, !PT ;  /* 0x00000f0018187812 */ /* 0x000fc800078ec0ff */
[C---:B------:R-:W-:Y:S02]  /*05f0*/  LOP3.LUT R16, R24.reuse, R25, RZ, 0xfc, !PT ;  /* 0x0000001918107212 */ /* 0x040fe400078efcff */
[----:B------:R-:W-:-:S05]  /*0600*/  LEA.HI R15, R24, UR4, RZ, 0x1c ;  /* 0x00000004180f7c11 */ /* 0x000fca000f8fe0ff */
[----:B------:R-:W-:Y:S01]  /*0610*/  IMAD R13, R16, 0x4, R15 ;  /* 0x00000004100d7824 */ /* 0x000fe200078e020f */
[----:B------:R-:W-:-:S04]  /*0620*/  LOP3.LUT R12, R12, 0xfc, RZ, 0xc0, !PT ;  /* 0x000000fc0c0c7812 */ /* 0x000fc800078ec0ff */
[--C-:B------:R-:W-:Y:S02]  /*0630*/  PRMT R12, R12, 0x6540, R3.reuse ;  /* 0x000065400c0c7816 */ /* 0x100fe40000000003 */
[----:B------:R-:W-:-:S04]  /*0640*/  SHF.R.S32.HI R3, RZ, 0x17, R3 ;  /* 0x00000017ff037819 */ /* 0x000fc80000011403 */
[----:B------:R-:W-:-:S04]  /*0650*/  SGXT R3, R3, 0x1 ;  /* 0x000000010303781a */ /* 0x000fc80000000200 */
[----:B------:R-:W-:Y:S02]  /*0660*/  LEA.HI R3, R3, R12, RZ, 0x6 ;  /* 0x0000000c03037211 */ /* 0x000fe400078f30ff */
[----:B------:R-:W-:-:S04]  /*0670*/  SHF.R.U32.HI R0, RZ, 0x6, R0 ;  /* 0x00000006ff007819 */ /* 0x000fc80000011600 */
[----:B------:R-:W-:Y:S02]  /*0680*/  SGXT.U32 R0, R0, 0x2 ;  /* 0x000000020000781a */ /* 0x000fe40000000000 */
[----:B------:R-:W-:Y:S01]  /*0690*/  ISETP.GE.AND P3, PT, R5, RZ, PT ;  /* 0x000000ff0500720c */ /* 0x000fe20003f66270 */
[----:B--2---:R-:W-:Y:S04]  /*06a0*/  STS [R13+0x100], R22 ;  /* 0x000100160d007388 */ /* 0x004fe80000000800 */
[----:B----4-:R0:W-:Y:S04]  /*06b0*/  STS [R13+0x40], R2 ;  /* 0x000040020d007388 */ /* 0x0101e80000000800 */
[----:B-----5:R1:W-:Y:S04]  /*06c0*/  STS [R13+0x80], R4 ;  /* 0x000080040d007388 */ /* 0x0203e80000000800 */
[----:B------:R-:W-:Y:S04]  /*06d0*/  STS [R13+0x140], R11 ;  /* 0x0001400b0d007388 */ /* 0x000fe80000000800 */
[----:B------:R-:W-:Y:S01]  /*06e0*/  STS [R13+0xc0], R23 ;  /* 0x0000c0170d007388 */ /* 0x000fe20000000800 */
[----:B0-----:R-:W-:Y:S01]  /*06f0*/  SHF.R.U32.HI R2, RZ, 0x2, R28 ;  /* 0x00000002ff027819 */ /* 0x001fe2000001161c */
[----:B------:R-:W-:-:S02]  /*0700*/  IMAD.SHL.U32 R28, R28, 0x4, RZ ;  /* 0x000000041c1c7824 */ /* 0x000fc400078e00ff */
[----:B---3--:R-:W-:Y:S04]  /*0710*/  STS [R13+0x1c0], R9 ;  /* 0x0001c0090d007388 */ /* 0x008fe80000000800 */
[----:B------:R-:W-:Y:S04]  /*0720*/  STS [R13+0x200], R6 ;  /* 0x000200060d007388 */ /* 0x000fe80000000800 */
[----:B------:R-:W-:Y:S04]  /*0730*/  STS [R13+0x180], R10 ;  /* 0x0001800a0d007388 */ /* 0x000fe80000000800 */
[----:B------:R-:W-:Y:S04]  /*0740*/  STS [R13+0x240], R8 ;  /* 0x000240080d007388 */ /* 0x000fe80000000800 */
[----:B------:R0:W-:Y:S01]  /*0750*/  STS [R13+0x280], R7 ;  /* 0x000280070d007388 */ /* 0x0001e20000000800 */
[----:B-1----:R-:W-:-:S03]  /*0760*/  LOP3.LUT R4, R2, 0x30, RZ, 0xc0, !PT ;  /* 0x0000003002047812 */ /* 0x002fc600078ec0ff */
[----:B------:R-:W-:Y:S04]  /*0770*/  STS [R13+0x2c0], R26 ;  /* 0x0002c01a0d007388 */ /* 0x000fe80000000800 */
[----:B------:R-:W-:Y:S04]  /*0780*/  STS [R13+0x300], R27 ;  /* 0x0003001b0d007388 */ /* 0x000fe80000000800 */
[----:B------:R-:W-:Y:S04]  /*0790*/  STS [R13+0x340], R18 ;  /* 0x000340120d007388 */ /* 0x000fe80000000800 */
[----:B------:R-:W-:Y:S04]  /*07a0*/  STS [R13+0x380], R19 ;  /* 0x000380130d007388 */ /* 0x000fe80000000800 */
[----:B------:R-:W-:Y:S04]  /*07b0*/  STS [R13], R20 ;  /* 0x000000140d007388 */ /* 0x000fe80000000800 */
[----:B------:R1:W-:Y:S01]  /*07c0*/  STS [R13+0x3c0], R21 ;  /* 0x0003c0150d007388 */ /* 0x0003e20000000800 */
[----:B------:R-:W-:Y:S01]  /*07d0*/  LOP3.LUT R2, R28, 0x3fc, RZ, 0xc0, !PT ;  /* 0x000003fc1c027812 */ /* 0x000fe200078ec0ff */
[----:B0-----:R-:W-:-:S04]  /*07e0*/  VIADD R7, R4, UR4 ;  /* 0x0000000404077c36 */ /* 0x001fc80008000000 */
[C---:B------:R-:W-:Y:S01]  /*07f0*/  IMAD R8, R2.reuse, 0x4, R7 ;  /* 0x0000000402087824 */ /* 0x040fe200078e0207 */
[----:B------:R-:W-:Y:S01]  /*0800*/  BAR.SYNC.DEFER_BLOCKING 0x0 ;  /* 0x0000000000007b1d */ /* 0x000fe20000010000 */
[C---:B------:R-:W-:Y:S02]  /*0810*/  LOP3.LUT R4, R2.reuse, 0x400, RZ, 0xfc, !PT ;  /* 0x0000040002047812 */ /* 0x040fe400078efcff */
[----:B------:R-:W-:Y:S02]  /*0820*/  LOP3.LUT R7, R3, 0xffffffc0, RZ, 0xc0, !PT ;  /* 0xffffffc003077812 */ /* 0x000fe400078ec0ff */
[----:B------:R-:W-:Y:S02]  /*0830*/  SHF.R.U32.HI R6, RZ, 0x4, R4 ;  /* 0x00000004ff067819 */ /* 0x000fe40000011604 */
[C---:B------:R-:W-:Y:S02]  /*0840*/  LOP3.LUT R14, R2.reuse, 0x800, RZ, 0xfc, !PT ;  /* 0x00000800020e7812 */ /* 0x040fe400078efcff */
[----:B------:R-:W-:-:S02]  /*0850*/  LOP3.LUT R15, R2, 0xc00, RZ, 0xfc, !PT ;  /* 0x00000c00020f7812 */ /* 0x000fc400078efcff */
[----:B------:R-:W-:Y:S02]  /*0860*/  IADD3 R4, R12, -R7, RZ ;  /* 0x800000070c047210 */ /* 0x000fe40007ffe0ff */
[----:B------:R-:W-:Y:S02]  /*0870*/  LOP3.LUT R12, R6, 0x70, RZ, 0xc0, !PT ;  /* 0x00000070060c7812 */ /* 0x000fe400078ec0ff */
[----:B------:R-:W-:Y:S01]  /*0880*/  SHF.R.U32.HI R14, RZ, 0x4, R14 ;  /* 0x00000004ff0e7819 */ /* 0x000fe2000001160e */
[----:B------:R-:W0:Y:S01]  /*0890*/  LDC.64 R6, c[0x0][0x218] ;  /* 0x00008600ff067b82 */ /* 0x000e220000000a00 */
[----:B------:R-:W-:Y:S01]  /*08a0*/  SHF.R.U32.HI R15, RZ, 0x4, R15 ;  /* 0x00000004ff0f7819 */ /* 0x000fe2000001160f */
[----:B------:R-:W2:Y:S01]  /*08b0*/  LDS.128 R8, [R8] ;  /* 0x0000000008087984 */ /* 0x000ea20000000c00 */
[----:B-1----:R-:W-:Y:S01]  /*08c0*/  VIADD R13, R12, UR4 ;  /* 0x000000040c0d7c36 */ /* 0x002fe20008000000 */
[----:B------:R-:W-:Y:S02]  /*08d0*/  LOP3.LUT R14, R14, 0xb0, RZ, 0xc0, !PT ;  /* 0x000000b00e0e7812 */ /* 0x000fe400078ec0ff */
[----:B------:R-:W-:Y:S01]  /*08e0*/  LOP3.LUT R15, R15, 0xf0, RZ, 0xc0, !PT ;  /* 0x000000f00f0f7812 */ /* 0x000fe200078ec0ff */
[----:B------:R-:W-:-:S02]  /*08f0*/  IMAD R20, R2, 0x4, R13 ;  /* 0x0000000402147824 */ /* 0x000fc400078e020d */
[----:B------:R-:W-:Y:S01]  /*0900*/  VIADD R13, R14, UR4 ;  /* 0x000000040e0d7c36 */ /* 0x000fe20008000000 */
[----:B------:R-:W-:-:S03]  /*0910*/  IADD3 R15, R15, UR4, RZ ;  /* 0x000000040f0f7c10 */ /* 0x000fc6000fffe0ff */
[C---:B------:R-:W-:Y:S01]  /*0920*/  IMAD R16, R2.reuse, 0x4, R13 ;  /* 0x0000000402107824 */ /* 0x040fe200078e020d */
[----:B------:R-:W-:Y:S01]  /*0930*/  SHF.R.S32.HI R3, RZ, 0x6, R3 ;  /* 0x00000006ff037819 */ /* 0x000fe20000011403 */
[----:B------:R-:W-:Y:S01]  /*0940*/  IMAD R15, R2, 0x4, R15 ;  /* 0x00000004020f7824 */ /* 0x000fe200078e020f */
[----:B------:R-:W1:Y:S01]  /*0950*/  LDS.128 R20, [R20+0x1000] ;  /* 0x0010000014147984 */ /* 0x000e620000000c00 */
[----:B------:R-:W-:-:S03]  /*0960*/  LOP3.LUT R27, R5, R0, RZ, 0xfc, !PT ;  /* 0x00000000051b7212 */ /* 0x000fc600078efcff */
[----:B------:R-:W3:Y:S01]  /*0970*/  LDS.128 R16, [R16+0x2000] ;  /* 0x0020000010107984 */ /* 0x000ee20000000c00 */
[----:B------:R-:W-:Y:S01]  /*0980*/  IMAD R2, R3, 0x240, R4 ;  /* 0x0000024003027824 */ /* 0x000fe200078e0204 */
[C---:B------:R-:W-:Y:S02]  /*0990*/  ISETP.GE.AND P0, PT, R27.reuse, 0x9, PT ;  /* 0x000000091b00780c */ /* 0x040fe40003f06270 */
[----:B------:R-:W4:Y:S01]  /*09a0*/  LDS.128 R12, [R15+0x3000] ;  /* 0x003000000f0c7984 */ /* 0x000f220000000c00 */
[----:B------:R-:W-:-:S04]  /*09b0*/  IMAD R3, R27, 0x40, R2 ;  /* 0x000000401b037824 */ /* 0x000fc800078e0202 */
[----:B0-----:R-:W-:Y:S01]  /*09c0*/  IMAD.WIDE R24, R3, 0x4, R6 ;  /* 0x0000000403187825 */ /* 0x001fe200078e0206 */
[C---:B------:R-:W-:Y:S02]  /*09d0*/  LOP3.LUT R29, R27.reuse, 0x4, RZ, 0xfc, !PT ;  /* 0x000000041b1d7812 */ /* 0x040fe400078efcff */
[----:B------:R-:W-:-:S03]  /*09e0*/  LOP3.LUT R27, R27, 0x8, RZ, 0xfc, !PT ;  /* 0x000000081b1b7812 */ /* 0x000fc600078efcff */
[----:B--2---:R0:W-:Y:S01]  /*09f0*/  @!P0 STG.E.128 desc[UR6][R24.64], R8 ;  /* 0x0000000818008986 */ /* 0x0041e2000c101d06 */
[----:B------:R-:W-:Y:S02]  /*0a00*/  ISETP.GE.AND P1, PT, R29, 0x9, PT ;  /* 0x000000091d00780c */ /* 0x000fe40003f26270 */
[----:B------:R-:W-:Y:S02]  /*0a10*/  ISETP.GE.AND P2, PT, R27, 0x9, PT ;  /* 0x000000091b00780c */ /* 0x000fe40003f46270 */
[----:B------:R-:W-:Y:S01]  /*0a20*/  LEA R0, R29, R2, 0x6 ;  /* 0x000000021d007211 */ /* 0x000fe200078e30ff */
[----:B0-----:R-:W0:Y:S01]  /*0a30*/  LDC.64 R24, c[0x0][0x220] ;  /* 0x00008800ff187b82 */ /* 0x001e220000000a00 */
[----:B------:R-:W-:Y:S02]  /*0a40*/  IMAD R2, R27, 0x40, R2 ;  /* 0x000000401b027824 */ /* 0x000fe400078e0202 */
[----:B------:R-:W-:Y:S02]  /*0a50*/  VIADD R27, R3, 0x300 ;  /* 0x00000300031b7836 */ /* 0x000fe40000000000 */
[----:B------:R-:W-:-:S04]  /*0a60*/  IMAD.WIDE R28, R0, 0x4, R6 ;  /* 0x00000004001c7825 */ /* 0x000fc800078e0206 */
[--C-:B------:R-:W-:Y:S01]  /*0a70*/  IMAD.WIDE R4, R2, 0x4, R6.reuse ;  /* 0x0000000402047825 */ /* 0x100fe200078e0206 */
[----:B-1----:R-:W-:Y:S03]  /*0a80*/  @!P1 STG.E.128 desc[UR6][R28.64], R20 ;  /* 0x000000141c009986 */ /* 0x002fe6000c101d06 */
[----:B------:R-:W-:Y:S01]  /*0a90*/  IMAD.WIDE R6, R27, 0x4, R6 ;  /* 0x000000041b067825 */ /* 0x000fe200078e0206 */
[----:B---3--:R0:W-:Y:S04]  /*0aa0*/  @!P2 STG.E.128 desc[UR6][R4.64], R16 ;  /* 0x000000100400a986 */ /* 0x0081e8000c101d06 */
[----:B----4-:R1:W-:Y:S01]  /*0ab0*/  @!P3 STG.E.128 desc[UR6][R6.64], R12 ;  /* 0x0000000c0600b986 */ /* 0x0103e2000c101d06 */
[----:B0-----:R-:W-:-:S04]  /*0ac0*/  IMAD.WIDE R4, R3, 0x4, R24 ;  /* 0x0000000403047825 */ /* 0x001fc800078e0218 */
[--C-:B-1----:R-:W-:Y:S01]  /*0ad0*/  IMAD.WIDE R6, R0, 0x4, R24.reuse ;  /* 0x0000000400067825 */ /* 0x102fe200078e0218 */
[----:B------:R0:W-:Y:S03]  /*0ae0*/  @!P0 STG.E.128 desc[UR6][R4.64], R8 ;  /* 0x0000000804008986 */ /* 0x0001e6000c101d06 */
[--C-:B------:R-:W-:Y:S01]  /*0af0*/  IMAD.WIDE R2, R2, 0x4, R24.reuse ;  /* 0x0000000402027825 */ /* 0x100fe200078e0218 */
[----:B------:R0:W-:Y:S04]  /*0b00*/  @!P1 STG.E.128 desc[UR6][R6.64], R20 ;  /* 0x0000001406009986 */ /* 0x0001e8000c101d06 */
[----:B------:R0:W-:Y:S01]  /*0b10*/  @!P2 STG.E.128 desc[UR6][R2.64], R16 ;  /* 0x000000100200a986 */ /* 0x0001e2000c101d06 */
[----:B------:R-:W-:Y:S01]  /*0b20*/  IMAD.WIDE R24, R27, 0x4, R24 ;  /* 0x000000041b187825 */ /* 0x000fe200078e0218 */
[----:B0-----:R-:W-:Y:S06]  /*0b30*/  @P3 EXIT ;  /* 0x000000000000394d */ /* 0x001fec0003800000 */
[----:B------:R-:W-:Y:S01]  /*0b40*/  STG.E.128 desc[UR6][R24.64], R12 ;  /* 0x0000000c18007986 */ /* 0x000fe2000c101d06 */
[----:B------:R-:W-:Y:S05]  /*0b50*/  EXIT ;  /* 0x000000000000794d */ /* 0x000fea0003800000 */
.L_x_0:
[----:B------:R-:W-:-:S00]  /*0b60*/  BRA `(.L_x_0) ;  /* 0xfffffffc00fc7947 */ /* 0x000fc0000383ffff */
[----:B------:R-:W-:-:S00]  /*0b70*/  NOP ;  /* 0x0000000000007918 */ /* 0x000fc00000000000 */
        /* <DEDUP_REMOVED lines=8> */
.L_x_1:


//--------------------- .nv.shared.triton_poi_fused_convolution_4 --------------------------
	.section	.nv.shared.triton_poi_fused_convolution_4,"aw",@nobits
	.sectionflags	@""
	.align	16
	.zero		1024


//--------------------- .nv.constant0.triton_poi_fused_convolution_4 --------------------------
	.section	.nv.constant0.triton_poi_fused_convolution_4,"a",@progbits
	.sectionflags	@""
	.align	4
.nv.constant0.triton_poi_fused_convolution_4:
	.zero		560
